//
// Generated by NVIDIA NVVM Compiler
//
// Compiler Build ID: CL-36424714
// Cuda compilation tools, release 13.0, V13.0.88
// Based on NVVM 20.0.0
//

.version 9.0
.target sm_100
.address_size 64

	// .globl	_Z12square_arrayPf

.visible .entry _Z12square_arrayPf(
	.param .u64 .ptr .align 1 _Z12square_arrayPf_param_0
)
{
	.reg .b32 	%r<2>;
	.reg .b32 	%f<3>;
	.reg .b64 	%rd<5>;

	ld.param.u64 	%rd1, [_Z12square_arrayPf_param_0];
	cvta.to.global.u64 	%rd2, %rd1;
	mov.u32 	%r1, %tid.x;
	mul.wide.u32 	%rd3, %r1, 4;
	add.s64 	%rd4, %rd2, %rd3;
	ld.global.f32 	%f1, [%rd4];
	sqrt.rn.f32 	%f2, %f1;
	st.global.f32 	[%rd4], %f2;
	ret;

}


// ===== COMPILED SASS (sm_100) =====

	.target	sm_100

	.elftype	@"ET_EXEC"


//--------------------- .note.nv.tkinfo           --------------------------
	.section	.note.nv.tkinfo,"",@"SHT_NOTE"
	.sectionflags	@"SHF_NOTE_NV_TKINFO"
	.tkinfo
        /*0018*/ 	.word	0x00000002
        /*0030*/ 	.string	""
        /*0030*/ 	.string	"ptxas"
        /*0030*/ 	.string	"Cuda compilation tools, release 13.0, V13.0.88"
        /*0030*/ 	.string	"Build cuda_13.0.r13.0/compiler.36424714_0"
        /*0030*/ 	.string	"-arch sm_100 -m 64 "



//--------------------- .note.nv.cuinfo           --------------------------
	.section	.note.nv.cuinfo,"",@"SHT_NOTE"
	.sectionflags	@"SHF_NOTE_NV_CUINFO"
        /*0018*/ 	.short	0x0002
        /*001a*/ 	.short	0x0064
        /*001c*/ 	.short	0x0082
	.zero		2


//--------------------- .nv.info                  --------------------------
	.section	.nv.info,"",@"SHT_CUDA_INFO"
	.align	4


	//----- nvinfo : EIATTR_REGCOUNT
	.align		4
        /*0000*/ 	.byte	0x04, 0x2f
        /*0002*/ 	.short	(.L_1 - .L_0)
	.align		4
.L_0:
        /*0004*/ 	.word	index@(_Z12square_arrayPf)
        /*0008*/ 	.word	0x0000000c


	//----- nvinfo : EIATTR_FRAME_SIZE
	.align		4
.L_1:
        /*000c*/ 	.byte	0x04, 0x11
        /*000e*/ 	.short	(.L_3 - .L_2)
	.align		4
.L_2:
        /*0010*/ 	.word	index@($__internal_0_$__cuda_sm20_sqrt_rn_f32_slowpath)
        /*0014*/ 	.word	0x00000000


	//----- nvinfo : EIATTR_FRAME_SIZE
	.align		4
.L_3:
        /*0018*/ 	.byte	0x04, 0x11
        /*001a*/ 	.short	(.L_5 - .L_4)
	.align		4
.L_4:
        /*001c*/ 	.word	index@(_Z12square_arrayPf)
        /*0020*/ 	.word	0x00000000


	//----- nvinfo : EIATTR_MIN_STACK_SIZE
	.align		4
.L_5:
        /*0024*/ 	.byte	0x04, 0x12
        /*0026*/ 	.short	(.L_7 - .L_6)
	.align		4
.L_6:
        /*0028*/ 	.word	index@(_Z12square_arrayPf)
        /*002c*/ 	.word	0x00000000
.L_7:


//--------------------- .nv.compat                --------------------------
	.section	.nv.compat,"",@"SHT_CUDA_COMPAT_INFO"
	.align	4
        /*0000*/ 	.byte	0x02, 0x09, 0x00, 0x00, 0x02, 0x02, 0x01, 0x00, 0x02, 0x05, 0x05, 0x00, 0x03, 0x07, 0x01, 0x01
        /*0010*/ 	.byte	0x02, 0x03, 0x00, 0x00, 0x02, 0x06, 0x01, 0x00, 0x04, 0x0b, 0x08, 0x00, 0x01, 0x00, 0x00, 0x00
        /*0020*/ 	.byte	0x00, 0x00, 0x00, 0x00


//--------------------- .nv.info._Z12square_arrayPf --------------------------
	.section	.nv.info._Z12square_arrayPf,"",@"SHT_CUDA_INFO"
	.sectionflags	@""
	.align	4


	//----- nvinfo : EIATTR_CUDA_API_VERSION
	.align		4
        /*0000*/ 	.byte	0x04, 0x37
        /*0002*/ 	.short	(.L_9 - .L_8)
.L_8:
        /*0004*/ 	.word	0x00000082


	//----- nvinfo : EIATTR_KPARAM_INFO
	.align		4
.L_9:
        /*0008*/ 	.byte	0x04, 0x17
        /*000a*/ 	.short	(.L_11 - .L_10)
.L_10:
        /*000c*/ 	.word	0x00000000
        /*0010*/ 	.short	0x0000
        /*0012*/ 	.short	0x0000
        /*0014*/ 	.byte	0x00, 0xf5, 0x21, 0x00


	//----- nvinfo : EIATTR_SPARSE_MMA_MASK
	.align		4
.L_11:
        /*0018*/ 	.byte	0x03, 0x50
        /*001a*/ 	.short	0x0000


	//----- nvinfo : EIATTR_MAXREG_COUNT
	.align		4
        /*001c*/ 	.byte	0x03, 0x1b
        /*001e*/ 	.short	0x00ff


	//----- nvinfo : EIATTR_MERCURY_ISA_VERSION
	.align		4
        /*0020*/ 	.byte	0x03, 0x5f
        /*0022*/ 	.short	0x0101


	//----- nvinfo : EIATTR_VRC_CTA_INIT_COUNT
	.align		4
        /*0024*/ 	.byte	0x02, 0x4a
	.zero		1
	.zero		1


	//----- nvinfo : EIATTR_EXIT_INSTR_OFFSETS
	.align		4
        /*0028*/ 	.byte	0x04, 0x1c
        /*002a*/ 	.short	(.L_13 - .L_12)


	//   ....[0]....
.L_12:
        /*002c*/ 	.word	0x00000150


	//----- nvinfo : EIATTR_CRS_STACK_SIZE
	.align		4
.L_13:
        /*0030*/ 	.byte	0x04, 0x1e
        /*0032*/ 	.short	(.L_15 - .L_14)
.L_14:
        /*0034*/ 	.word	0x00000000


	//----- nvinfo : EIATTR_CBANK_PARAM_SIZE
	.align		4
.L_15:
        /*0038*/ 	.byte	0x03, 0x19
        /*003a*/ 	.short	0x0008


	//----- nvinfo : EIATTR_PARAM_CBANK
	.align		4
        /*003c*/ 	.byte	0x04, 0x0a
        /*003e*/ 	.short	(.L_17 - .L_16)
	.align		4
.L_16:
        /*0040*/ 	.word	index@(.nv.constant0._Z12square_arrayPf)
        /*0044*/ 	.short	0x0380
        /*0046*/ 	.short	0x0008


	//----- nvinfo : EIATTR_SW_WAR
	.align		4
.L_17:
        /*0048*/ 	.byte	0x04, 0x36
        /*004a*/ 	.short	(.L_19 - .L_18)
.L_18:
        /*004c*/ 	.word	0x00000008
.L_19:


//--------------------- .nv.callgraph             --------------------------
	.section	.nv.callgraph,"",@"SHT_CUDA_CALLGRAPH"
	.align	4
	.sectionentsize	8
	.align		4
        /*0000*/ 	.word	0x00000000
	.align		4
        /*0004*/ 	.word	0xffffffff
	.align		4
        /*0008*/ 	.word	0x00000000
	.align		4
        /*000c*/ 	.word	0xfffffffe
	.align		4
        /*0010*/ 	.word	0x00000000
	.align		4
        /*0014*/ 	.word	0xfffffffd
	.align		4
        /*0018*/ 	.word	0x00000000
	.align		4
        /*001c*/ 	.word	0xfffffffc


//--------------------- .text._Z12square_arrayPf  --------------------------
	.section	.text._Z12square_arrayPf,"ax",@progbits
	.align	128
        .global         _Z12square_arrayPf
        .type           _Z12square_arrayPf,@function
        .size           _Z12square_arrayPf,(.L_x_5 - _Z12square_arrayPf)
        .other          _Z12square_arrayPf,@"STO_CUDA_ENTRY STV_DEFAULT"
_Z12square_arrayPf:
.text._Z12square_arrayPf:
[----:B------:R-:W-:Y:S01]  /*0000*/  LDC R1, c[0x0][0x37c] ;  /* 0x0000df00ff017b82 */ /* 0x000fe20000000800 */
[----:B------:R-:W0:Y:S07]  /*0010*/  S2R R5, SR_TID.X ;  /* 0x0000000000057919 */ /* 0x000e2e0000002100 */
[----:B------:R-:W0:Y:S01]  /*0020*/  LDC.64 R2, c[0x0][0x380] ;  /* 0x0000e000ff027b82 */ /* 0x000e220000000a00 */
[----:B------:R-:W1:Y:S01]  /*0030*/  LDCU.64 UR4, c[0x0][0x358] ;  /* 0x00006b00ff0477ac */ /* 0x000e620008000a00 */
[----:B0-----:R-:W-:-:S05]  /*0040*/  IMAD.WIDE.U32 R2, R5, 0x4, R2 ;  /* 0x0000000405027825 */ /* 0x001fca00078e0002 */
[----:B-1----:R-:W2:Y:S01]  /*0050*/  LDG.E R0, desc[UR4][R2.64] ;  /* 0x0000000402007981 */ /* 0x002ea2000c1e1900 */
[----:B------:R-:W-:Y:S01]  /*0060*/  BSSY.RECONVERGENT B0, `(.L_x_0) ;  /* 0x000000d000007945 */ /* 0x000fe20003800200 */
[----:B--2---:R-:W-:Y:S01]  /*0070*/  IADD3 R4, PT, PT, R0, -0xd000000, RZ ;  /* 0xf300000000047810 */ /* 0x004fe20007ffe0ff */
[----:B------:R0:W1:Y:S03]  /*0080*/  MUFU.RSQ R5, R0 ;  /* 0x0000000000057308 */ /* 0x0000660000001400 */
[----:B------:R-:W-:-:S13]  /*0090*/  ISETP.GT.U32.AND P0, PT, R4, 0x727fffff, PT ;  /* 0x727fffff0400780c */ /* 0x000fda0003f04070 */
[----:B0-----:R-:W-:Y:S05]  /*00a0*/  @!P0 BRA `(.L_x_1) ;  /* 0x0000000000108947 */ /* 0x001fea0003800000 */
[----:B------:R-:W-:-:S07]  /*00b0*/  MOV R9, 0xd0 ;  /* 0x000000d000097802 */ /* 0x000fce0000000f00 */
[----:B-1----:R-:W-:Y:S05]  /*00c0*/  CALL.REL.NOINC `($__internal_0_$__cuda_sm20_sqrt_rn_f32_slowpath) ;  /* 0x0000000000247944 */ /* 0x002fea0003c00000 */
[----:B------:R-:W-:Y:S01]  /*00d0*/  MOV R5, R0 ;  /* 0x0000000000057202 */ /* 0x000fe20000000f00 */
[----:B------:R-:W-:Y:S06]  /*00e0*/  BRA `(.L_x_2) ;  /* 0x0000000000107947 */ /* 0x000fec0003800000 */
.L_x_1:
[----:B-1----:R-:W-:Y:S01]  /*00f0*/  FMUL.FTZ R7, R0, R5 ;  /* 0x0000000500077220 */ /* 0x002fe20000410000 */
[----:B------:R-:W-:-:S03]  /*0100*/  FMUL.FTZ R5, R5, 0.5 ;  /* 0x3f00000005057820 */ /* 0x000fc60000410000 */
[----:B------:R-:W-:-:S04]  /*0110*/  FFMA R0, -R7, R7, R0 ;  /* 0x0000000707007223 */ /* 0x000fc80000000100 */
[----:B------:R-:W-:-:S07]  /*0120*/  FFMA R5, R0, R5, R7 ;  /* 0x0000000500057223 */ /* 0x000fce0000000007 */
.L_x_2:
[----:B------:R-:W-:Y:S05]  /*0130*/  BSYNC.RECONVERGENT B0 ;  /* 0x0000000000007941 */ /* 0x000fea0003800200 */
.L_x_0:
[----:B------:R-:W-:Y:S01]  /*0140*/  STG.E desc[UR4][R2.64], R5 ;  /* 0x0000000502007986 */ /* 0x000fe2000c101904 */
[----:B------:R-:W-:Y:S05]  /*0150*/  EXIT ;  /* 0x000000000000794d */ /* 0x000fea0003800000 */
        .weak           $__internal_0_$__cuda_sm20_sqrt_rn_f32_slowpath
        .type           $__internal_0_$__cuda_sm20_sqrt_rn_f32_slowpath,@function
        .size           $__internal_0_$__cuda_sm20_sqrt_rn_f32_slowpath,(.L_x_5 - $__internal_0_$__cuda_sm20_sqrt_rn_f32_slowpath)
$__internal_0_$__cuda_sm20_sqrt_rn_f32_slowpath:
[----:B------:R-:W-:-:S13]  /*0160*/  LOP3.LUT P0, RZ, R0, 0x7fffffff, RZ, 0xc0, !PT ;  /* 0x7fffffff00ff7812 */ /* 0x000fda000780c0ff */
[----:B------:R-:W-:Y:S01]  /*0170*/  @!P0 MOV R4, R0 ;  /* 0x0000000000048202 */ /* 0x000fe20000000f00 */
[----:B------:R-:W-:Y:S06]  /*0180*/  @!P0 BRA `(.L_x_3) ;  /* 0x0000000000408947 */ /* 0x000fec0003800000 */
[----:B------:R-:W-:-:S13]  /*0190*/  FSETP.GEU.FTZ.AND P0, PT, R0, RZ, PT ;  /* 0x000000ff0000720b */ /* 0x000fda0003f1e000 */
[----:B------:R-:W-:Y:S01]  /*01a0*/  @!P0 MOV R4, 0x7fffffff ;  /* 0x7fffffff00048802 */ /* 0x000fe20000000f00 */
[----:B------:R-:W-:Y:S06]  /*01b0*/  @!P0 BRA `(.L_x_3) ;  /* 0x0000000000348947 */ /* 0x000fec0003800000 */
[----:B------:R-:W-:-:S13]  /*01c0*/  FSETP.GTU.FTZ.AND P0, PT, |R0|, +INF , PT ;  /* 0x7f8000000000780b */ /* 0x000fda0003f1c200 */
[----:B------:R-:W-:Y:S01]  /*01d0*/  @P0 FADD.FTZ R4, R0, 1 ;  /* 0x3f80000000040421 */ /* 0x000fe20000010000 */
[----:B------:R-:W-:Y:S06]  /*01e0*/  @P0 BRA `(.L_x_3) ;  /* 0x0000000000280947 */ /* 0x000fec0003800000 */
[----:B------:R-:W-:-:S13]  /*01f0*/  FSETP.NEU.FTZ.AND P0, PT, |R0|, +INF , PT ;  /* 0x7f8000000000780b */ /* 0x000fda0003f1d200 */
[----:B------:R-:W-:-:S04]  /*0200*/  @P0 FFMA R5, R0, 1.84467440737095516160e+19, RZ ;  /* 0x5f80000000050823 */ /* 0x000fc800000000ff */
[----:B------:R-:W0:Y:S02]  /*0210*/  @P0 MUFU.RSQ R4, R5 ;  /* 0x0000000500040308 */ /* 0x000e240000001400 */
[----:B0-----:R-:W-:Y:S01]  /*0220*/  @P0 FMUL.FTZ R6, R5, R4 ;  /* 0x0000000405060220 */ /* 0x001fe20000410000 */
[----:B------:R-:W-:Y:S01]  /*0230*/  @P0 FMUL.FTZ R8, R4, 0.5 ;  /* 0x3f00000004080820 */ /* 0x000fe20000410000 */
[----:B------:R-:W-:Y:S02]  /*0240*/  @!P0 MOV R4, R0 ;  /* 0x0000000000048202 */ /* 0x000fe40000000f00 */
[----:B------:R-:W-:-:S04]  /*0250*/  @P0 FADD.FTZ R7, -R6, -RZ ;  /* 0x800000ff06070221 */ /* 0x000fc80000010100 */
[----:B------:R-:W-:-:S04]  /*0260*/  @P0 FFMA R7, R6, R7, R5 ;  /* 0x0000000706070223 */ /* 0x000fc80000000005 */
[----:B------:R-:W-:-:S04]  /*0270*/  @P0 FFMA R7, R7, R8, R6 ;  /* 0x0000000807070223 */ /* 0x000fc80000000006 */
[----:B------:R-:W-:-:S07]  /*0280*/  @P0 FMUL.FTZ R4, R7, 2.3283064365386962891e-10 ;  /* 0x2f80000007040820 */ /* 0x000fce0000410000 */
.L_x_3:
[----:B------:R-:W-:Y:S01]  /*0290*/  HFMA2 R5, -RZ, RZ, 0, 0 ;  /* 0x00000000ff057431 */ /* 0x000fe200000001ff */
[----:B------:R-:W-:Y:S02]  /*02a0*/  MOV R0, R4 ;  /* 0x0000000400007202 */ /* 0x000fe40000000f00 */
[----:B------:R-:W-:-:S04]  /*02b0*/  MOV R4, R9 ;  /* 0x0000000900047202 */ /* 0x000fc80000000f00 */
[----:B------:R-:W-:Y:S05]  /*02c0*/  RET.REL.NODEC R4 `(_Z12square_arrayPf) ;  /* 0xfffffffc044c7950 */ /* 0x000fea0003c3ffff */
.L_x_4:
[----:B------:R-:W-:-:S00]  /*02d0*/  BRA `(.L_x_4) ;  /* 0xfffffffc00fc7947 */ /* 0x000fc0000383ffff */
[----:B------:R-:W-:-:S00]  /*02e0*/  NOP ;  /* 0x0000000000007918 */ /* 0x000fc00000000000 */
        /* <DEDUP_REMOVED lines=9> */
.L_x_5:


//--------------------- .nv.shared.reserved.0     --------------------------
	.section	.nv.shared.reserved.0,"aw",@nobits
	.weak		__nv_reservedSMEM_offset_0_alias
	.size		__nv_reservedSMEM_offset_0_alias, 0, 64
	.other		__nv_reservedSMEM_offset_0_alias,@"STO_CUDA_RESERVED_SHARED STV_DEFAULT"
__nv_reservedSMEM_offset_0_alias:
	.zero		0
	.zero		64


//--------------------- .nv.constant0._Z12square_arrayPf --------------------------
	.section	.nv.constant0._Z12square_arrayPf,"a",@progbits
	.sectionflags	@""
	.align	4
.nv.constant0._Z12square_arrayPf:
	.zero		904


//--------------------- SYMBOLS --------------------------

	.type		.nv.reservedSmem.offset0,@object
	.size		.nv.reservedSmem.offset0,0x4
